//
// Generated by NVIDIA NVVM Compiler
//
// Compiler Build ID: CL-36424714
// Cuda compilation tools, release 13.0, V13.0.88
// Based on NVVM 20.0.0
//

.version 9.0
.target sm_100
.address_size 64

	// .globl	_Z7reduce1PiS_
.extern .shared .align 16 .b8 sdata[];

.visible .entry _Z7reduce1PiS_(
	.param .u64 .ptr .align 1 _Z7reduce1PiS__param_0,
	.param .u64 .ptr .align 1 _Z7reduce1PiS__param_1
)
{
	.reg .pred 	%p<5>;
	.reg .b32 	%r<24>;
	.reg .b64 	%rd<9>;

	ld.param.u64 	%rd2, [_Z7reduce1PiS__param_0];
	ld.param.u64 	%rd1, [_Z7reduce1PiS__param_1];
	cvta.to.global.u64 	%rd3, %rd2;
	mov.u32 	%r1, %tid.x;
	mov.u32 	%r2, %ctaid.x;
	mov.u32 	%r3, %ntid.x;
	mad.lo.s32 	%r7, %r2, %r3, %r1;
	mul.wide.u32 	%rd4, %r7, 4;
	add.s64 	%rd5, %rd3, %rd4;
	ld.global.u32 	%r8, [%rd5];
	shl.b32 	%r9, %r1, 2;
	mov.u32 	%r10, sdata;
	add.s32 	%r11, %r10, %r9;
	st.shared.u32 	[%r11], %r8;
	bar.sync 	0;
	setp.lt.u32 	%p1, %r3, 2;
	@%p1 bra 	$L__BB0_5;
	mov.b32 	%r23, 1;
$L__BB0_2:
	shl.b32 	%r5, %r23, 1;
	mul.lo.s32 	%r6, %r5, %r1;
	setp.ge.u32 	%p2, %r6, %r3;
	@%p2 bra 	$L__BB0_4;
	add.s32 	%r13, %r6, %r23;
	shl.b32 	%r14, %r13, 2;
	add.s32 	%r16, %r10, %r14;
	ld.shared.u32 	%r17, [%r16];
	shl.b32 	%r18, %r6, 2;
	add.s32 	%r19, %r10, %r18;
	ld.shared.u32 	%r20, [%r19];
	add.s32 	%r21, %r20, %r17;
	st.shared.u32 	[%r19], %r21;
$L__BB0_4:
	bar.sync 	0;
	setp.lt.u32 	%p3, %r5, %r3;
	mov.u32 	%r23, %r5;
	@%p3 bra 	$L__BB0_2;
$L__BB0_5:
	setp.ne.s32 	%p4, %r1, 0;
	@%p4 bra 	$L__BB0_7;
	ld.shared.u32 	%r22, [sdata];
	cvta.to.global.u64 	%rd6, %rd1;
	mul.wide.u32 	%rd7, %r2, 4;
	add.s64 	%rd8, %rd6, %rd7;
	st.global.u32 	[%rd8], %r22;
$L__BB0_7:
	ret;

}


// ===== COMPILED SASS (sm_100) =====

	.target	sm_100

	.elftype	@"ET_EXEC"


//--------------------- .note.nv.tkinfo           --------------------------
	.section	.note.nv.tkinfo,"",@"SHT_NOTE"
	.sectionflags	@"SHF_NOTE_NV_TKINFO"
	.tkinfo
        /*0018*/ 	.word	0x00000002
        /*0030*/ 	.string	""
        /*0030*/ 	.string	"ptxas"
        /*0030*/ 	.string	"Cuda compilation tools, release 13.0, V13.0.88"
        /*0030*/ 	.string	"Build cuda_13.0.r13.0/compiler.36424714_0"
        /*0030*/ 	.string	"-arch sm_100 -m 64 "



//--------------------- .note.nv.cuinfo           --------------------------
	.section	.note.nv.cuinfo,"",@"SHT_NOTE"
	.sectionflags	@"SHF_NOTE_NV_CUINFO"
        /*0018*/ 	.short	0x0002
        /*001a*/ 	.short	0x0064
        /*001c*/ 	.short	0x0082
	.zero		2


//--------------------- .nv.info                  --------------------------
	.section	.nv.info,"",@"SHT_CUDA_INFO"
	.align	4


	//----- nvinfo : EIATTR_REGCOUNT
	.align		4
        /*0000*/ 	.byte	0x04, 0x2f
        /*0002*/ 	.short	(.L_1 - .L_0)
	.align		4
.L_0:
        /*0004*/ 	.word	index@(_Z7reduce1PiS_)
        /*0008*/ 	.word	0x0000000a


	//----- nvinfo : EIATTR_FRAME_SIZE
	.align		4
.L_1:
        /*000c*/ 	.byte	0x04, 0x11
        /*000e*/ 	.short	(.L_3 - .L_2)
	.align		4
.L_2:
        /*0010*/ 	.word	index@(_Z7reduce1PiS_)
        /*0014*/ 	.word	0x00000000


	//----- nvinfo : EIATTR_MIN_STACK_SIZE
	.align		4
.L_3:
        /*0018*/ 	.byte	0x04, 0x12
        /*001a*/ 	.short	(.L_5 - .L_4)
	.align		4
.L_4:
        /*001c*/ 	.word	index@(_Z7reduce1PiS_)
        /*0020*/ 	.word	0x00000000
.L_5:


//--------------------- .nv.compat                --------------------------
	.section	.nv.compat,"",@"SHT_CUDA_COMPAT_INFO"
	.align	4
        /*0000*/ 	.byte	0x02, 0x09, 0x00, 0x00, 0x02, 0x02, 0x01, 0x00, 0x02, 0x05, 0x05, 0x00, 0x03, 0x07, 0x01, 0x01
        /*0010*/ 	.byte	0x02, 0x03, 0x00, 0x00, 0x02, 0x06, 0x01, 0x00, 0x04, 0x0b, 0x08, 0x00, 0x09, 0x00, 0x00, 0x00
        /*0020*/ 	.byte	0x00, 0x00, 0x00, 0x00


//--------------------- .nv.info._Z7reduce1PiS_   --------------------------
	.section	.nv.info._Z7reduce1PiS_,"",@"SHT_CUDA_INFO"
	.sectionflags	@""
	.align	4


	//----- nvinfo : EIATTR_CUDA_API_VERSION
	.align		4
        /*0000*/ 	.byte	0x04, 0x37
        /*0002*/ 	.short	(.L_7 - .L_6)
.L_6:
        /*0004*/ 	.word	0x00000082


	//----- nvinfo : EIATTR_KPARAM_INFO
	.align		4
.L_7:
        /*0008*/ 	.byte	0x04, 0x17
        /*000a*/ 	.short	(.L_9 - .L_8)
.L_8:
        /*000c*/ 	.word	0x00000000
        /*0010*/ 	.short	0x0001
        /*0012*/ 	.short	0x0008
        /*0014*/ 	.byte	0x00, 0xf5, 0x21, 0x00


	//----- nvinfo : EIATTR_KPARAM_INFO
	.align		4
.L_9:
        /*0018*/ 	.byte	0x04, 0x17
        /*001a*/ 	.short	(.L_11 - .L_10)
.L_10:
        /*001c*/ 	.word	0x00000000
        /*0020*/ 	.short	0x0000
        /*0022*/ 	.short	0x0000
        /*0024*/ 	.byte	0x00, 0xf5, 0x21, 0x00


	//----- nvinfo : EIATTR_SPARSE_MMA_MASK
	.align		4
.L_11:
        /*0028*/ 	.byte	0x03, 0x50
        /*002a*/ 	.short	0x0000


	//----- nvinfo : EIATTR_MAXREG_COUNT
	.align		4
        /*002c*/ 	.byte	0x03, 0x1b
        /*002e*/ 	.short	0x00ff


	//----- nvinfo : EIATTR_NUM_BARRIERS
	.align		4
        /*0030*/ 	.byte	0x02, 0x4c
        /*0032*/ 	.byte	0x01
	.zero		1


	//----- nvinfo : EIATTR_MERCURY_ISA_VERSION
	.align		4
        /*0034*/ 	.byte	0x03, 0x5f
        /*0036*/ 	.short	0x0101


	//----- nvinfo : EIATTR_VRC_CTA_INIT_COUNT
	.align		4
        /*0038*/ 	.byte	0x02, 0x4a
	.zero		1
	.zero		1


	//----- nvinfo : EIATTR_EXIT_INSTR_OFFSETS
	.align		4
        /*003c*/ 	.byte	0x04, 0x1c
        /*003e*/ 	.short	(.L_13 - .L_12)


	//   ....[0]....
.L_12:
        /*0040*/ 	.word	0x00000210


	//   ....[1]....
        /*0044*/ 	.word	0x00000290


	//----- nvinfo : EIATTR_CBANK_PARAM_SIZE
	.align		4
.L_13:
        /*0048*/ 	.byte	0x03, 0x19
        /*004a*/ 	.short	0x0010


	//----- nvinfo : EIATTR_PARAM_CBANK
	.align		4
        /*004c*/ 	.byte	0x04, 0x0a
        /*004e*/ 	.short	(.L_15 - .L_14)
	.align		4
.L_14:
        /*0050*/ 	.word	index@(.nv.constant0._Z7reduce1PiS_)
        /*0054*/ 	.short	0x0380
        /*0056*/ 	.short	0x0010


	//----- nvinfo : EIATTR_SW_WAR
	.align		4
.L_15:
        /*0058*/ 	.byte	0x04, 0x36
        /*005a*/ 	.short	(.L_17 - .L_16)
.L_16:
        /*005c*/ 	.word	0x00000008
.L_17:


//--------------------- .nv.callgraph             --------------------------
	.section	.nv.callgraph,"",@"SHT_CUDA_CALLGRAPH"
	.align	4
	.sectionentsize	8
	.align		4
        /*0000*/ 	.word	0x00000000
	.align		4
        /*0004*/ 	.word	0xffffffff
	.align		4
        /*0008*/ 	.word	0x00000000
	.align		4
        /*000c*/ 	.word	0xfffffffe
	.align		4
        /*0010*/ 	.word	0x00000000
	.align		4
        /*0014*/ 	.word	0xfffffffd
	.align		4
        /*0018*/ 	.word	0x00000000
	.align		4
        /*001c*/ 	.word	0xfffffffc


//--------------------- .text._Z7reduce1PiS_      --------------------------
	.section	.text._Z7reduce1PiS_,"ax",@progbits
	.align	128
        .global         _Z7reduce1PiS_
        .type           _Z7reduce1PiS_,@function
        .size           _Z7reduce1PiS_,(.L_x_3 - _Z7reduce1PiS_)
        .other          _Z7reduce1PiS_,@"STO_CUDA_ENTRY STV_DEFAULT"
_Z7reduce1PiS_:
.text._Z7reduce1PiS_:
[----:B------:R-:W-:Y:S01]  /*0000*/  LDC R1, c[0x0][0x37c] ;  /* 0x0000df00ff017b82 */ /* 0x000fe20000000800 */
[----:B------:R-:W0:Y:S07]  /*0010*/  S2R R4, SR_TID.X ;  /* 0x0000000000047919 */ /* 0x000e2e0000002100 */
[----:B------:R-:W1:Y:S01]  /*0020*/  LDC.64 R2, c[0x0][0x380] ;  /* 0x0000e000ff027b82 */ /* 0x000e620000000a00 */
[----:B------:R-:W0:Y:S01]  /*0030*/  LDCU UR7, c[0x0][0x360] ;  /* 0x00006c00ff0777ac */ /* 0x000e220008000800 */
[----:B------:R-:W0:Y:S01]  /*0040*/  S2R R7, SR_CTAID.X ;  /* 0x0000000000077919 */ /* 0x000e220000002500 */
[----:B------:R-:W2:Y:S01]  /*0050*/  LDCU.64 UR8, c[0x0][0x358] ;  /* 0x00006b00ff0877ac */ /* 0x000ea20008000a00 */
[----:B0-----:R-:W-:-:S04]  /*0060*/  IMAD R5, R7, UR7, R4 ;  /* 0x0000000707057c24 */ /* 0x001fc8000f8e0204 */
[----:B-1----:R-:W-:-:S06]  /*0070*/  IMAD.WIDE.U32 R2, R5, 0x4, R2 ;  /* 0x0000000405027825 */ /* 0x002fcc00078e0002 */
[----:B--2---:R-:W2:Y:S01]  /*0080*/  LDG.E R2, desc[UR8][R2.64] ;  /* 0x0000000802027981 */ /* 0x004ea2000c1e1900 */
[----:B------:R-:W0:Y:S01]  /*0090*/  S2UR UR5, SR_CgaCtaId ;  /* 0x00000000000579c3 */ /* 0x000e220000008800 */
[----:B------:R-:W-:Y:S01]  /*00a0*/  UMOV UR4, 0x400 ;  /* 0x0000040000047882 */ /* 0x000fe20000000000 */
[----:B------:R-:W-:Y:S01]  /*00b0*/  UISETP.GE.U32.AND UP0, UPT, UR7, 0x2, UPT ;  /* 0x000000020700788c */ /* 0x000fe2000bf06070 */
[----:B------:R-:W-:Y:S01]  /*00c0*/  ISETP.NE.AND P1, PT, R4, RZ, PT ;  /* 0x000000ff0400720c */ /* 0x000fe20003f25270 */
[----:B0-----:R-:W-:-:S06]  /*00d0*/  ULEA UR4, UR5, UR4, 0x18 ;  /* 0x0000000405047291 */ /* 0x001fcc000f8ec0ff */
[----:B------:R-:W-:-:S05]  /*00e0*/  LEA R5, R4, UR4, 0x2 ;  /* 0x0000000404057c11 */ /* 0x000fca000f8e10ff */
[----:B--2---:R0:W-:Y:S01]  /*00f0*/  STS [R5], R2 ;  /* 0x0000000205007388 */ /* 0x0041e20000000800 */
[----:B------:R-:W-:Y:S06]  /*0100*/  BAR.SYNC.DEFER_BLOCKING 0x0 ;  /* 0x0000000000007b1d */ /* 0x000fec0000010000 */
[----:B------:R-:W-:Y:S05]  /*0110*/  BRA.U !UP0, `(.L_x_0) ;  /* 0x00000001083c7547 */ /* 0x000fea000b800000 */
[----:B------:R-:W-:-:S05]  /*0120*/  UMOV UR5, 0x1 ;  /* 0x0000000100057882 */ /* 0x000fca0000000000 */
.L_x_1:
[----:B------:R-:W-:-:S04]  /*0130*/  USHF.L.U32 UR6, UR5, 0x1, URZ ;  /* 0x0000000105067899 */ /* 0x000fc800080006ff */
[----:B------:R-:W-:Y:S02]  /*0140*/  UISETP.GE.U32.AND UP0, UPT, UR6, UR7, UPT ;  /* 0x000000070600728c */ /* 0x000fe4000bf06070 */
[----:B01----:R-:W-:-:S05]  /*0150*/  IMAD R2, R4, UR6, RZ ;  /* 0x0000000604027c24 */ /* 0x003fca000f8e02ff */
[----:B------:R-:W-:-:S13]  /*0160*/  ISETP.GE.U32.AND P0, PT, R2, UR7, PT ;  /* 0x0000000702007c0c */ /* 0x000fda000bf06070 */
[C---:B------:R-:W-:Y:S01]  /*0170*/  @!P0 VIADD R0, R2.reuse, UR5 ;  /* 0x0000000502008c36 */ /* 0x040fe20008000000 */
[----:B------:R-:W-:Y:S01]  /*0180*/  @!P0 LEA R2, R2, UR4, 0x2 ;  /* 0x0000000402028c11 */ /* 0x000fe2000f8e10ff */
[----:B------:R-:W-:-:S03]  /*0190*/  UMOV UR5, UR6 ;  /* 0x0000000600057c82 */ /* 0x000fc60008000000 */
[----:B------:R-:W-:Y:S01]  /*01a0*/  @!P0 LEA R0, R0, UR4, 0x2 ;  /* 0x0000000400008c11 */ /* 0x000fe2000f8e10ff */
[----:B------:R-:W-:Y:S05]  /*01b0*/  @!P0 LDS R3, [R2] ;  /* 0x0000000002038984 */ /* 0x000fea0000000800 */
[----:B------:R-:W0:Y:S02]  /*01c0*/  @!P0 LDS R0, [R0] ;  /* 0x0000000000008984 */ /* 0x000e240000000800 */
[----:B0-----:R-:W-:-:S05]  /*01d0*/  @!P0 IADD3 R3, PT, PT, R0, R3, RZ ;  /* 0x0000000300038210 */ /* 0x001fca0007ffe0ff */
[----:B------:R1:W-:Y:S01]  /*01e0*/  @!P0 STS [R2], R3 ;  /* 0x0000000302008388 */ /* 0x0003e20000000800 */
[----:B------:R-:W-:Y:S06]  /*01f0*/  BAR.SYNC.DEFER_BLOCKING 0x0 ;  /* 0x0000000000007b1d */ /* 0x000fec0000010000 */
[----:B------:R-:W-:Y:S05]  /*0200*/  BRA.U !UP0, `(.L_x_1) ;  /* 0xfffffffd08c87547 */ /* 0x000fea000b83ffff */
.L_x_0:
[----:B------:R-:W-:Y:S05]  /*0210*/  @P1 EXIT ;  /* 0x000000000000194d */ /* 0x000fea0003800000 */
[----:B------:R-:W2:Y:S01]  /*0220*/  S2UR UR5, SR_CgaCtaId ;  /* 0x00000000000579c3 */ /* 0x000ea20000008800 */
[----:B------:R-:W-:-:S07]  /*0230*/  UMOV UR4, 0x400 ;  /* 0x0000040000047882 */ /* 0x000fce0000000000 */
[----:B01----:R-:W0:Y:S01]  /*0240*/  LDC.64 R2, c[0x0][0x388] ;  /* 0x0000e200ff027b82 */ /* 0x003e220000000a00 */
[----:B--2---:R-:W-:Y:S01]  /*0250*/  ULEA UR4, UR5, UR4, 0x18 ;  /* 0x0000000405047291 */ /* 0x004fe2000f8ec0ff */
[----:B0-----:R-:W-:-:S08]  /*0260*/  IMAD.WIDE.U32 R2, R7, 0x4, R2 ;  /* 0x0000000407027825 */ /* 0x001fd000078e0002 */
[----:B------:R-:W0:Y:S04]  /*0270*/  LDS R5, [UR4] ;  /* 0x00000004ff057984 */ /* 0x000e280008000800 */
[----:B0-----:R-:W-:Y:S01]  /*0280*/  STG.E desc[UR8][R2.64], R5 ;  /* 0x0000000502007986 */ /* 0x001fe2000c101908 */
[----:B------:R-:W-:Y:S05]  /*0290*/  EXIT ;  /* 0x000000000000794d */ /* 0x000fea0003800000 */
.L_x_2:
[----:B------:R-:W-:-:S00]  /*02a0*/  BRA `(.L_x_2) ;  /* 0xfffffffc00fc7947 */ /* 0x000fc0000383ffff */
[----:B------:R-:W-:-:S00]  /*02b0*/  NOP ;  /* 0x0000000000007918 */ /* 0x000fc00000000000 */
        /* <DEDUP_REMOVED lines=12> */
.L_x_3:


//--------------------- .nv.shared._Z7reduce1PiS_ --------------------------
	.section	.nv.shared._Z7reduce1PiS_,"aw",@nobits
	.sectionflags	@""
	.align	16
	.zero		1024


//--------------------- .nv.shared.reserved.0     --------------------------
	.section	.nv.shared.reserved.0,"aw",@nobits
	.weak		__nv_reservedSMEM_offset_0_alias
	.size		__nv_reservedSMEM_offset_0_alias, 0, 64
	.other		__nv_reservedSMEM_offset_0_alias,@"STO_CUDA_RESERVED_SHARED STV_DEFAULT"
__nv_reservedSMEM_offset_0_alias:
	.zero		0
	.zero		64


//--------------------- .nv.constant0._Z7reduce1PiS_ --------------------------
	.section	.nv.constant0._Z7reduce1PiS_,"a",@progbits
	.sectionflags	@""
	.align	4
.nv.constant0._Z7reduce1PiS_:
	.zero		912


//--------------------- SYMBOLS --------------------------

	.type		.nv.reservedSmem.offset0,@object
	.size		.nv.reservedSmem.offset0,0x4
	.type		.nv.reservedSmem.cap,@object
	.size		.nv.reservedSmem.cap,0x4
